//
// Generated by NVIDIA NVVM Compiler
//
// Compiler Build ID: CL-36424714
// Cuda compilation tools, release 13.0, V13.0.88
// Based on NVVM 20.0.0
//

.version 9.0
.target sm_100
.address_size 64

	// .globl	_Z6kernelv
.extern .func  (.param .b32 func_retval0) vprintf
(
	.param .b64 vprintf_param_0,
	.param .b64 vprintf_param_1
)
;
.global .align 1 .b8 $str[9] = {37, 100, 32, 45, 32, 37, 100, 10};

.visible .entry _Z6kernelv()
{
	.local .align 8 .b8 	__local_depot0[8];
	.reg .b64 	%SP;
	.reg .b64 	%SPL;
	.reg .b32 	%r<5>;
	.reg .b64 	%rd<5>;

	mov.u64 	%SPL, __local_depot0;
	cvta.local.u64 	%SP, %SPL;
	add.u64 	%rd1, %SP, 0;
	add.u64 	%rd2, %SPL, 0;
	mov.u32 	%r1, %ctaid.x;
	mov.u32 	%r2, %tid.x;
	st.local.v2.u32 	[%rd2], {%r1, %r2};
	mov.u64 	%rd3, $str;
	cvta.global.u64 	%rd4, %rd3;
	{ // callseq 0, 0
	.param .b64 param0;
	st.param.b64 	[param0], %rd4;
	.param .b64 param1;
	st.param.b64 	[param1], %rd1;
	.param .b32 retval0;
	call.uni (retval0), 
	vprintf, 
	(
	param0, 
	param1
	);
	ld.param.b32 	%r3, [retval0];
	} // callseq 0
	ret;

}


// ===== COMPILED SASS (sm_100) =====

	.target	sm_100

	.elftype	@"ET_EXEC"


//--------------------- .note.nv.tkinfo           --------------------------
	.section	.note.nv.tkinfo,"",@"SHT_NOTE"
	.sectionflags	@"SHF_NOTE_NV_TKINFO"
	.tkinfo
        /*0018*/ 	.word	0x00000002
        /*0030*/ 	.string	""
        /*0030*/ 	.string	"ptxas"
        /*0030*/ 	.string	"Cuda compilation tools, release 13.0, V13.0.88"
        /*0030*/ 	.string	"Build cuda_13.0.r13.0/compiler.36424714_0"
        /*0030*/ 	.string	"-arch sm_100 -m 64 "



//--------------------- .note.nv.cuinfo           --------------------------
	.section	.note.nv.cuinfo,"",@"SHT_NOTE"
	.sectionflags	@"SHF_NOTE_NV_CUINFO"
        /*0018*/ 	.short	0x0002
        /*001a*/ 	.short	0x0064
        /*001c*/ 	.short	0x0082
	.zero		2


//--------------------- .nv.info                  --------------------------
	.section	.nv.info,"",@"SHT_CUDA_INFO"
	.align	4


	//----- nvinfo : EIATTR_REGCOUNT
	.align		4
        /*0000*/ 	.byte	0x04, 0x2f
        /*0002*/ 	.short	(.L_2 - .L_1)
	.align		4
.L_1:
        /*0004*/ 	.word	index@(_Z6kernelv)
        /*0008*/ 	.word	0x00000018


	//----- nvinfo : EIATTR_FRAME_SIZE
	.align		4
.L_2:
        /*000c*/ 	.byte	0x04, 0x11
        /*000e*/ 	.short	(.L_4 - .L_3)
	.align		4
.L_3:
        /*0010*/ 	.word	index@(_Z6kernelv)
        /*0014*/ 	.word	0x00000008


	//----- nvinfo : EIATTR_MIN_STACK_SIZE
	.align		4
.L_4:
        /*0018*/ 	.byte	0x04, 0x12
        /*001a*/ 	.short	(.L_6 - .L_5)
	.align		4
.L_5:
        /*001c*/ 	.word	index@(_Z6kernelv)
        /*0020*/ 	.word	0x00000008
.L_6:


//--------------------- .nv.compat                --------------------------
	.section	.nv.compat,"",@"SHT_CUDA_COMPAT_INFO"
	.align	4
        /*0000*/ 	.byte	0x02, 0x09, 0x00, 0x00, 0x02, 0x02, 0x01, 0x00, 0x02, 0x05, 0x05, 0x00, 0x03, 0x07, 0x01, 0x01
        /*0010*/ 	.byte	0x02, 0x03, 0x00, 0x00, 0x02, 0x06, 0x01, 0x00, 0x04, 0x0b, 0x08, 0x00, 0x09, 0x00, 0x00, 0x00
        /*0020*/ 	.byte	0x00, 0x00, 0x00, 0x00


//--------------------- .nv.info._Z6kernelv       --------------------------
	.section	.nv.info._Z6kernelv,"",@"SHT_CUDA_INFO"
	.sectionflags	@""
	.align	4


	//----- nvinfo : EIATTR_CUDA_API_VERSION
	.align		4
        /*0000*/ 	.byte	0x04, 0x37
        /*0002*/ 	.short	(.L_8 - .L_7)
.L_7:
        /*0004*/ 	.word	0x00000082


	//----- nvinfo : EIATTR_SPARSE_MMA_MASK
	.align		4
.L_8:
        /*0008*/ 	.byte	0x03, 0x50
        /*000a*/ 	.short	0x0000


	//----- nvinfo : EIATTR_MAXREG_COUNT
	.align		4
        /*000c*/ 	.byte	0x03, 0x1b
        /*000e*/ 	.short	0x00ff


	//----- nvinfo : EIATTR_EXTERNS
	.align		4
        /*0010*/ 	.byte	0x04, 0x0f
        /*0012*/ 	.short	(.L_10 - .L_9)


	//   ....[0]....
	.align		4
.L_9:
        /*0014*/ 	.word	index@(vprintf)


	//----- nvinfo : EIATTR_MERCURY_ISA_VERSION
	.align		4
.L_10:
        /*0018*/ 	.byte	0x03, 0x5f
        /*001a*/ 	.short	0x0101


	//----- nvinfo : EIATTR_VRC_CTA_INIT_COUNT
	.align		4
        /*001c*/ 	.byte	0x02, 0x4a
	.zero		1
	.zero		1


	//----- nvinfo : EIATTR_SYSCALL_OFFSETS
	.align		4
        /*0020*/ 	.byte	0x04, 0x46
        /*0022*/ 	.short	(.L_12 - .L_11)


	//   ....[0]....
.L_11:
        /*0024*/ 	.word	0x000000f0


	//----- nvinfo : EIATTR_EXIT_INSTR_OFFSETS
	.align		4
.L_12:
        /*0028*/ 	.byte	0x04, 0x1c
        /*002a*/ 	.short	(.L_14 - .L_13)


	//   ....[0]....
.L_13:
        /*002c*/ 	.word	0x00000100


	//----- nvinfo : EIATTR_SW_WAR
	.align		4
.L_14:
        /*0030*/ 	.byte	0x04, 0x36
        /*0032*/ 	.short	(.L_16 - .L_15)
.L_15:
        /*0034*/ 	.word	0x00000008
.L_16:


//--------------------- .nv.callgraph             --------------------------
	.section	.nv.callgraph,"",@"SHT_CUDA_CALLGRAPH"
	.align	4
	.sectionentsize	8
	.align		4
        /*0000*/ 	.word	0x00000000
	.align		4
        /*0004*/ 	.word	0xffffffff
	.align		4
        /*0008*/ 	.word	index@(_Z6kernelv)
	.align		4
        /*000c*/ 	.word	index@(vprintf)
	.align		4
        /*0010*/ 	.word	0x00000000
	.align		4
        /*0014*/ 	.word	0xfffffffe
	.align		4
        /*0018*/ 	.word	0x00000000
	.align		4
        /*001c*/ 	.word	0xfffffffd
	.align		4
        /*0020*/ 	.word	0x00000000
	.align		4
        /*0024*/ 	.word	0xfffffffc


//--------------------- .nv.constant4             --------------------------
	.section	.nv.constant4,"a",@progbits
	.align	8
	.align		8
.nv.constant4:
        /*0000*/ 	.dword	vprintf
	.align		8
        /*0008*/ 	.dword	$str


//--------------------- .text._Z6kernelv          --------------------------
	.section	.text._Z6kernelv,"ax",@progbits
	.align	128
        .global         _Z6kernelv
        .type           _Z6kernelv,@function
        .size           _Z6kernelv,(.L_x_2 - _Z6kernelv)
        .other          _Z6kernelv,@"STO_CUDA_ENTRY STV_DEFAULT"
_Z6kernelv:
.text._Z6kernelv:
[----:B------:R-:W0:Y:S01]  /*0000*/  LDC R1, c[0x0][0x37c] ;  /* 0x0000df00ff017b82 */ /* 0x000e220000000800 */
[----:B------:R-:W1:Y:S01]  /*0010*/  S2R R8, SR_CTAID.X ;  /* 0x0000000000087919 */ /* 0x000e620000002500 */
[----:B0-----:R-:W-:Y:S01]  /*0020*/  VIADD R1, R1, 0xfffffff8 ;  /* 0xfffffff801017836 */ /* 0x001fe20000000000 */
[----:B------:R-:W-:Y:S01]  /*0030*/  MOV R0, 0x0 ;  /* 0x0000000000007802 */ /* 0x000fe20000000f00 */
[----:B------:R-:W0:Y:S01]  /*0040*/  LDCU UR4, c[0x0][0x2f8] ;  /* 0x00005f00ff0477ac */ /* 0x000e220008000800 */
[----:B------:R-:W1:Y:S03]  /*0050*/  S2R R9, SR_TID.X ;  /* 0x0000000000097919 */ /* 0x000e660000002100 */
[----:B------:R2:W3:Y:S01]  /*0060*/  LDC.64 R2, c[0x4][R0] ;  /* 0x0100000000027b82 */ /* 0x0004e20000000a00 */
[----:B------:R-:W4:Y:S01]  /*0070*/  LDCU.64 UR6, c[0x4][0x8] ;  /* 0x01000100ff0677ac */ /* 0x000f220008000a00 */
[----:B------:R-:W5:Y:S01]  /*0080*/  LDCU UR5, c[0x0][0x2fc] ;  /* 0x00005f80ff0577ac */ /* 0x000f620008000800 */
[----:B0-----:R-:W-:Y:S01]  /*0090*/  IADD3 R6, P0, PT, R1, UR4, RZ ;  /* 0x0000000401067c10 */ /* 0x001fe2000ff1e0ff */
[----:B----4-:R-:W-:Y:S01]  /*00a0*/  IMAD.U32 R4, RZ, RZ, UR6 ;  /* 0x00000006ff047e24 */ /* 0x010fe2000f8e00ff */
[----:B------:R-:W-:-:S03]  /*00b0*/  MOV R5, UR7 ;  /* 0x0000000700057c02 */ /* 0x000fc60008000f00 */
[----:B-----5:R-:W-:Y:S01]  /*00c0*/  IMAD.X R7, RZ, RZ, UR5, P0 ;  /* 0x00000005ff077e24 */ /* 0x020fe200080e06ff */
[----:B-1----:R2:W-:Y:S07]  /*00d0*/  STL.64 [R1], R8 ;  /* 0x0000000801007387 */ /* 0x0025ee0000100a00 */
[----:B------:R-:W-:-:S07]  /*00e0*/  LEPC R20, `(.L_x_0) ;  /* 0x000000001014794e */ /* 0x000fce0000000000 */
[----:B--23--:R-:W-:Y:S05]  /*00f0*/  CALL.ABS.NOINC R2 ;  /* 0x0000000002007343 */ /* 0x00cfea0003c00000 */
.L_x_0:
[----:B------:R-:W-:Y:S05]  /*0100*/  EXIT ;  /* 0x000000000000794d */ /* 0x000fea0003800000 */
.L_x_1:
[----:B------:R-:W-:-:S00]  /*0110*/  BRA `(.L_x_1) ;  /* 0xfffffffc00fc7947 */ /* 0x000fc0000383ffff */
[----:B------:R-:W-:-:S00]  /*0120*/  NOP ;  /* 0x0000000000007918 */ /* 0x000fc00000000000 */
        /* <DEDUP_REMOVED lines=13> */
.L_x_2:


//--------------------- .nv.global.init           --------------------------
	.section	.nv.global.init,"aw",@progbits
.nv.global.init:
	.type		$str,@object
	.size		$str,(.L_0 - $str)
$str:
        /*0000*/ 	.byte	0x25, 0x64, 0x20, 0x2d, 0x20, 0x25, 0x64, 0x0a, 0x00
.L_0:


//--------------------- .nv.shared.reserved.0     --------------------------
	.section	.nv.shared.reserved.0,"aw",@nobits
	.weak		__nv_reservedSMEM_offset_0_alias
	.size		__nv_reservedSMEM_offset_0_alias, 0, 64
	.other		__nv_reservedSMEM_offset_0_alias,@"STO_CUDA_RESERVED_SHARED STV_DEFAULT"
__nv_reservedSMEM_offset_0_alias:
	.zero		0
	.zero		64


//--------------------- .nv.constant0._Z6kernelv  --------------------------
	.section	.nv.constant0._Z6kernelv,"a",@progbits
	.sectionflags	@""
	.align	4
.nv.constant0._Z6kernelv:
	.zero		896


//--------------------- SYMBOLS --------------------------

	.type		.nv.reservedSmem.offset0,@object
	.size		.nv.reservedSmem.offset0,0x4
	.type		vprintf,@function
